//
// Generated by NVIDIA NVVM Compiler
//
// Compiler Build ID: CL-36424714
// Cuda compilation tools, release 13.0, V13.0.88
// Based on NVVM 20.0.0
//

.version 9.0
.target sm_100
.address_size 64

	// .globl	_Z9init_dataP6float4m

.visible .entry _Z9init_dataP6float4m(
	.param .u64 .ptr .align 1 _Z9init_dataP6float4m_param_0,
	.param .u64 _Z9init_dataP6float4m_param_1
)
{
	.reg .pred 	%p<2>;
	.reg .b32 	%r<6>;
	.reg .b32 	%f<5>;
	.reg .b64 	%rd<7>;

	ld.param.u64 	%rd2, [_Z9init_dataP6float4m_param_0];
	ld.param.u64 	%rd3, [_Z9init_dataP6float4m_param_1];
	mov.u32 	%r1, %ctaid.x;
	mov.u32 	%r2, %ntid.x;
	mov.u32 	%r3, %tid.x;
	mad.lo.s32 	%r4, %r1, %r2, %r3;
	cvt.s64.s32 	%rd1, %r4;
	setp.le.u64 	%p1, %rd3, %rd1;
	@%p1 bra 	$L__BB0_2;
	cvt.u32.u64 	%r5, %rd1;
	cvta.to.global.u64 	%rd4, %rd2;
	cvt.rn.f32.s32 	%f1, %r5;
	add.f32 	%f2, %f1, 0f3E800000;
	add.f32 	%f3, %f1, 0f3F000000;
	add.f32 	%f4, %f1, 0f3F400000;
	shl.b64 	%rd5, %rd1, 4;
	add.s64 	%rd6, %rd4, %rd5;
	st.global.v4.f32 	[%rd6], {%f1, %f2, %f3, %f4};
$L__BB0_2:
	ret;

}


// ===== COMPILED SASS (sm_100) =====

	.target	sm_100

	.elftype	@"ET_EXEC"


//--------------------- .note.nv.tkinfo           --------------------------
	.section	.note.nv.tkinfo,"",@"SHT_NOTE"
	.sectionflags	@"SHF_NOTE_NV_TKINFO"
	.tkinfo
        /*0018*/ 	.word	0x00000002
        /*0030*/ 	.string	""
        /*0030*/ 	.string	"ptxas"
        /*0030*/ 	.string	"Cuda compilation tools, release 13.0, V13.0.88"
        /*0030*/ 	.string	"Build cuda_13.0.r13.0/compiler.36424714_0"
        /*0030*/ 	.string	"-arch sm_100 -m 64 "



//--------------------- .note.nv.cuinfo           --------------------------
	.section	.note.nv.cuinfo,"",@"SHT_NOTE"
	.sectionflags	@"SHF_NOTE_NV_CUINFO"
        /*0018*/ 	.short	0x0002
        /*001a*/ 	.short	0x0064
        /*001c*/ 	.short	0x0082
	.zero		2


//--------------------- .nv.info                  --------------------------
	.section	.nv.info,"",@"SHT_CUDA_INFO"
	.align	4


	//----- nvinfo : EIATTR_REGCOUNT
	.align		4
        /*0000*/ 	.byte	0x04, 0x2f
        /*0002*/ 	.short	(.L_1 - .L_0)
	.align		4
.L_0:
        /*0004*/ 	.word	index@(_Z9init_dataP6float4m)
        /*0008*/ 	.word	0x0000000a


	//----- nvinfo : EIATTR_FRAME_SIZE
	.align		4
.L_1:
        /*000c*/ 	.byte	0x04, 0x11
        /*000e*/ 	.short	(.L_3 - .L_2)
	.align		4
.L_2:
        /*0010*/ 	.word	index@(_Z9init_dataP6float4m)
        /*0014*/ 	.word	0x00000000


	//----- nvinfo : EIATTR_MIN_STACK_SIZE
	.align		4
.L_3:
        /*0018*/ 	.byte	0x04, 0x12
        /*001a*/ 	.short	(.L_5 - .L_4)
	.align		4
.L_4:
        /*001c*/ 	.word	index@(_Z9init_dataP6float4m)
        /*0020*/ 	.word	0x00000000
.L_5:


//--------------------- .nv.compat                --------------------------
	.section	.nv.compat,"",@"SHT_CUDA_COMPAT_INFO"
	.align	4
        /*0000*/ 	.byte	0x02, 0x09, 0x00, 0x00, 0x02, 0x02, 0x01, 0x00, 0x02, 0x05, 0x05, 0x00, 0x03, 0x07, 0x01, 0x01
        /*0010*/ 	.byte	0x02, 0x03, 0x00, 0x00, 0x02, 0x06, 0x01, 0x00, 0x04, 0x0b, 0x08, 0x00, 0x09, 0x00, 0x00, 0x00
        /*0020*/ 	.byte	0x00, 0x00, 0x00, 0x00


//--------------------- .nv.info._Z9init_dataP6float4m --------------------------
	.section	.nv.info._Z9init_dataP6float4m,"",@"SHT_CUDA_INFO"
	.sectionflags	@""
	.align	4


	//----- nvinfo : EIATTR_CUDA_API_VERSION
	.align		4
        /*0000*/ 	.byte	0x04, 0x37
        /*0002*/ 	.short	(.L_7 - .L_6)
.L_6:
        /*0004*/ 	.word	0x00000082


	//----- nvinfo : EIATTR_KPARAM_INFO
	.align		4
.L_7:
        /*0008*/ 	.byte	0x04, 0x17
        /*000a*/ 	.short	(.L_9 - .L_8)
.L_8:
        /*000c*/ 	.word	0x00000000
        /*0010*/ 	.short	0x0001
        /*0012*/ 	.short	0x0008
        /*0014*/ 	.byte	0x00, 0xf0, 0x21, 0x00


	//----- nvinfo : EIATTR_KPARAM_INFO
	.align		4
.L_9:
        /*0018*/ 	.byte	0x04, 0x17
        /*001a*/ 	.short	(.L_11 - .L_10)
.L_10:
        /*001c*/ 	.word	0x00000000
        /*0020*/ 	.short	0x0000
        /*0022*/ 	.short	0x0000
        /*0024*/ 	.byte	0x00, 0xf5, 0x21, 0x00


	//----- nvinfo : EIATTR_SPARSE_MMA_MASK
	.align		4
.L_11:
        /*0028*/ 	.byte	0x03, 0x50
        /*002a*/ 	.short	0x0000


	//----- nvinfo : EIATTR_MAXREG_COUNT
	.align		4
        /*002c*/ 	.byte	0x03, 0x1b
        /*002e*/ 	.short	0x00ff


	//----- nvinfo : EIATTR_MERCURY_ISA_VERSION
	.align		4
        /*0030*/ 	.byte	0x03, 0x5f
        /*0032*/ 	.short	0x0101


	//----- nvinfo : EIATTR_VRC_CTA_INIT_COUNT
	.align		4
        /*0034*/ 	.byte	0x02, 0x4a
	.zero		1
	.zero		1


	//----- nvinfo : EIATTR_EXIT_INSTR_OFFSETS
	.align		4
        /*0038*/ 	.byte	0x04, 0x1c
        /*003a*/ 	.short	(.L_13 - .L_12)


	//   ....[0]....
.L_12:
        /*003c*/ 	.word	0x00000090


	//   ....[1]....
        /*0040*/ 	.word	0x00000130


	//----- nvinfo : EIATTR_CBANK_PARAM_SIZE
	.align		4
.L_13:
        /*0044*/ 	.byte	0x03, 0x19
        /*0046*/ 	.short	0x0010


	//----- nvinfo : EIATTR_PARAM_CBANK
	.align		4
        /*0048*/ 	.byte	0x04, 0x0a
        /*004a*/ 	.short	(.L_15 - .L_14)
	.align		4
.L_14:
        /*004c*/ 	.word	index@(.nv.constant0._Z9init_dataP6float4m)
        /*0050*/ 	.short	0x0380
        /*0052*/ 	.short	0x0010


	//----- nvinfo : EIATTR_SW_WAR
	.align		4
.L_15:
        /*0054*/ 	.byte	0x04, 0x36
        /*0056*/ 	.short	(.L_17 - .L_16)
.L_16:
        /*0058*/ 	.word	0x00000008
.L_17:


//--------------------- .nv.callgraph             --------------------------
	.section	.nv.callgraph,"",@"SHT_CUDA_CALLGRAPH"
	.align	4
	.sectionentsize	8
	.align		4
        /*0000*/ 	.word	0x00000000
	.align		4
        /*0004*/ 	.word	0xffffffff
	.align		4
        /*0008*/ 	.word	0x00000000
	.align		4
        /*000c*/ 	.word	0xfffffffe
	.align		4
        /*0010*/ 	.word	0x00000000
	.align		4
        /*0014*/ 	.word	0xfffffffd
	.align		4
        /*0018*/ 	.word	0x00000000
	.align		4
        /*001c*/ 	.word	0xfffffffc


//--------------------- .text._Z9init_dataP6float4m --------------------------
	.section	.text._Z9init_dataP6float4m,"ax",@progbits
	.align	128
        .global         _Z9init_dataP6float4m
        .type           _Z9init_dataP6float4m,@function
        .size           _Z9init_dataP6float4m,(.L_x_1 - _Z9init_dataP6float4m)
        .other          _Z9init_dataP6float4m,@"STO_CUDA_ENTRY STV_DEFAULT"
_Z9init_dataP6float4m:
.text._Z9init_dataP6float4m:
[----:B------:R-:W-:Y:S01]  /*0000*/  LDC R1, c[0x0][0x37c] ;  /* 0x0000df00ff017b82 */ /* 0x000fe20000000800 */
[----:B------:R-:W0:Y:S07]  /*0010*/  S2R R3, SR_TID.X ;  /* 0x0000000000037919 */ /* 0x000e2e0000002100 */
[----:B------:R-:W0:Y:S01]  /*0020*/  S2UR UR4, SR_CTAID.X ;  /* 0x00000000000479c3 */ /* 0x000e220000002500 */
[----:B------:R-:W1:Y:S07]  /*0030*/  LDCU.64 UR6, c[0x0][0x388] ;  /* 0x00007100ff0677ac */ /* 0x000e6e0008000a00 */
[----:B------:R-:W0:Y:S02]  /*0040*/  LDC R0, c[0x0][0x360] ;  /* 0x0000d800ff007b82 */ /* 0x000e240000000800 */
[----:B0-----:R-:W-:-:S05]  /*0050*/  IMAD R0, R0, UR4, R3 ;  /* 0x0000000400007c24 */ /* 0x001fca000f8e0203 */
[----:B-1----:R-:W-:Y:S02]  /*0060*/  ISETP.GE.U32.AND P0, PT, R0, UR6, PT ;  /* 0x0000000600007c0c */ /* 0x002fe4000bf06070 */
[----:B------:R-:W-:-:S04]  /*0070*/  SHF.R.S32.HI R3, RZ, 0x1f, R0 ;  /* 0x0000001fff037819 */ /* 0x000fc80000011400 */
[----:B------:R-:W-:-:S13]  /*0080*/  ISETP.GE.U32.AND.EX P0, PT, R3, UR7, PT, P0 ;  /* 0x0000000703007c0c */ /* 0x000fda000bf06100 */
[----:B------:R-:W-:Y:S05]  /*0090*/  @P0 EXIT ;  /* 0x000000000000094d */ /* 0x000fea0003800000 */
[----:B------:R-:W0:Y:S01]  /*00a0*/  LDCU.64 UR6, c[0x0][0x380] ;  /* 0x00007000ff0677ac */ /* 0x000e220008000a00 */
[----:B------:R-:W-:Y:S01]  /*00b0*/  I2FP.F32.S32 R4, R0 ;  /* 0x0000000000047245 */ /* 0x000fe20000201400 */
[----:B------:R-:W1:Y:S04]  /*00c0*/  LDCU.64 UR4, c[0x0][0x358] ;  /* 0x00006b00ff0477ac */ /* 0x000e680008000a00 */
[C---:B------:R-:W-:Y:S01]  /*00d0*/  FADD R5, R4.reuse, 0.25 ;  /* 0x3e80000004057421 */ /* 0x040fe20000000000 */
[C---:B------:R-:W-:Y:S01]  /*00e0*/  FADD R6, R4.reuse, 0.5 ;  /* 0x3f00000004067421 */ /* 0x040fe20000000000 */
[----:B------:R-:W-:Y:S01]  /*00f0*/  FADD R7, R4, 0.75 ;  /* 0x3f40000004077421 */ /* 0x000fe20000000000 */
[----:B0-----:R-:W-:-:S04]  /*0100*/  LEA R2, P0, R0, UR6, 0x4 ;  /* 0x0000000600027c11 */ /* 0x001fc8000f8020ff */
[----:B------:R-:W-:-:S05]  /*0110*/  LEA.HI.X R3, R0, UR7, R3, 0x4, P0 ;  /* 0x0000000700037c11 */ /* 0x000fca00080f2403 */
[----:B-1----:R-:W-:Y:S01]  /*0120*/  STG.E.128 desc[UR4][R2.64], R4 ;  /* 0x0000000402007986 */ /* 0x002fe2000c101d04 */
[----:B------:R-:W-:Y:S05]  /*0130*/  EXIT ;  /* 0x000000000000794d */ /* 0x000fea0003800000 */
.L_x_0:
[----:B------:R-:W-:-:S00]  /*0140*/  BRA `(.L_x_0) ;  /* 0xfffffffc00fc7947 */ /* 0x000fc0000383ffff */
[----:B------:R-:W-:-:S00]  /*0150*/  NOP ;  /* 0x0000000000007918 */ /* 0x000fc00000000000 */
        /* <DEDUP_REMOVED lines=10> */
.L_x_1:


//--------------------- .nv.shared.reserved.0     --------------------------
	.section	.nv.shared.reserved.0,"aw",@nobits
	.weak		__nv_reservedSMEM_offset_0_alias
	.size		__nv_reservedSMEM_offset_0_alias, 0, 64
	.other		__nv_reservedSMEM_offset_0_alias,@"STO_CUDA_RESERVED_SHARED STV_DEFAULT"
__nv_reservedSMEM_offset_0_alias:
	.zero		0
	.zero		64


//--------------------- .nv.constant0._Z9init_dataP6float4m --------------------------
	.section	.nv.constant0._Z9init_dataP6float4m,"a",@progbits
	.sectionflags	@""
	.align	4
.nv.constant0._Z9init_dataP6float4m:
	.zero		912


//--------------------- SYMBOLS --------------------------

	.type		.nv.reservedSmem.offset0,@object
	.size		.nv.reservedSmem.offset0,0x4
